//
// Generated by NVIDIA NVVM Compiler
//
// Compiler Build ID: CL-36424714
// Cuda compilation tools, release 13.0, V13.0.88
// Based on NVVM 20.0.0
//

.version 9.0
.target sm_100
.address_size 64

	// .globl	_Z15print_threadIdsv
.extern .func  (.param .b32 func_retval0) vprintf
(
	.param .b64 vprintf_param_0,
	.param .b64 vprintf_param_1
)
;
.global .align 1 .b8 $str[150] = {98, 108, 111, 99, 107, 73, 100, 120, 44, 120, 32, 58, 32, 37, 100, 44, 32, 98, 108, 111, 99, 107, 73, 100, 120, 46, 121, 32, 58, 32, 37, 100, 44, 32, 98, 108, 111, 99, 107, 73, 100, 120, 46, 122, 32, 58, 32, 37, 100, 44, 32, 98, 108, 111, 99, 107, 68, 105, 109, 46, 120, 32, 58, 32, 37, 100, 44, 32, 98, 108, 111, 99, 107, 68, 105, 109, 46, 121, 32, 58, 32, 37, 100, 44, 32, 98, 108, 111, 99, 107, 68, 105, 109, 46, 122, 32, 58, 32, 37, 100, 32, 103, 114, 105, 100, 68, 105, 109, 46, 120, 32, 58, 32, 37, 100, 44, 32, 103, 114, 105, 100, 68, 105, 109, 46, 121, 32, 58, 32, 37, 100, 44, 32, 103, 114, 105, 100, 68, 105, 109, 46, 122, 32, 58, 32, 37, 100, 32, 10};
.global .align 1 .b8 $str$1[28] = {116, 104, 114, 101, 97, 100, 73, 100, 120, 32, 58, 32, 37, 100, 44, 32, 118, 97, 108, 117, 101, 32, 58, 32, 37, 100, 10};

.visible .entry _Z15print_threadIdsv()
{
	.local .align 8 .b8 	__local_depot0[40];
	.reg .b64 	%SP;
	.reg .b64 	%SPL;
	.reg .b32 	%r<12>;
	.reg .b64 	%rd<5>;

	mov.u64 	%SPL, __local_depot0;
	cvta.local.u64 	%SP, %SPL;
	add.u64 	%rd1, %SP, 0;
	add.u64 	%rd2, %SPL, 0;
	mov.u32 	%r1, %ctaid.x;
	mov.u32 	%r2, %ctaid.y;
	mov.u32 	%r3, %ctaid.z;
	mov.u32 	%r4, %ntid.x;
	mov.u32 	%r5, %ntid.y;
	mov.u32 	%r6, %ntid.z;
	mov.u32 	%r7, %nctaid.x;
	mov.u32 	%r8, %nctaid.y;
	mov.u32 	%r9, %nctaid.z;
	st.local.v2.u32 	[%rd2], {%r1, %r2};
	st.local.v2.u32 	[%rd2+8], {%r3, %r4};
	st.local.v2.u32 	[%rd2+16], {%r5, %r6};
	st.local.v2.u32 	[%rd2+24], {%r7, %r8};
	st.local.u32 	[%rd2+32], %r9;
	mov.u64 	%rd3, $str;
	cvta.global.u64 	%rd4, %rd3;
	{ // callseq 0, 0
	.param .b64 param0;
	st.param.b64 	[param0], %rd4;
	.param .b64 param1;
	st.param.b64 	[param1], %rd1;
	.param .b32 retval0;
	call.uni (retval0), 
	vprintf, 
	(
	param0, 
	param1
	);
	ld.param.b32 	%r10, [retval0];
	} // callseq 0
	ret;

}
	// .globl	_Z25unique_idx_calc_threadIdxPi
.visible .entry _Z25unique_idx_calc_threadIdxPi(
	.param .u64 .ptr .align 1 _Z25unique_idx_calc_threadIdxPi_param_0
)
{
	.local .align 8 .b8 	__local_depot1[8];
	.reg .b64 	%SP;
	.reg .b64 	%SPL;
	.reg .b32 	%r<5>;
	.reg .b64 	%rd<9>;

	mov.u64 	%SPL, __local_depot1;
	cvta.local.u64 	%SP, %SPL;
	ld.param.u64 	%rd1, [_Z25unique_idx_calc_threadIdxPi_param_0];
	cvta.to.global.u64 	%rd2, %rd1;
	add.u64 	%rd3, %SP, 0;
	add.u64 	%rd4, %SPL, 0;
	mov.u32 	%r1, %tid.x;
	mul.wide.u32 	%rd5, %r1, 4;
	add.s64 	%rd6, %rd2, %rd5;
	ld.global.u32 	%r2, [%rd6];
	st.local.v2.u32 	[%rd4], {%r1, %r2};
	mov.u64 	%rd7, $str$1;
	cvta.global.u64 	%rd8, %rd7;
	{ // callseq 1, 0
	.param .b64 param0;
	st.param.b64 	[param0], %rd8;
	.param .b64 param1;
	st.param.b64 	[param1], %rd3;
	.param .b32 retval0;
	call.uni (retval0), 
	vprintf, 
	(
	param0, 
	param1
	);
	ld.param.b32 	%r3, [retval0];
	} // callseq 1
	ret;

}


// ===== COMPILED SASS (sm_100) =====

	.target	sm_100

	.elftype	@"ET_EXEC"


//--------------------- .note.nv.tkinfo           --------------------------
	.section	.note.nv.tkinfo,"",@"SHT_NOTE"
	.sectionflags	@"SHF_NOTE_NV_TKINFO"
	.tkinfo
        /*0018*/ 	.word	0x00000002
        /*0030*/ 	.string	""
        /*0030*/ 	.string	"ptxas"
        /*0030*/ 	.string	"Cuda compilation tools, release 13.0, V13.0.88"
        /*0030*/ 	.string	"Build cuda_13.0.r13.0/compiler.36424714_0"
        /*0030*/ 	.string	"-arch sm_100 -m 64 "



//--------------------- .note.nv.cuinfo           --------------------------
	.section	.note.nv.cuinfo,"",@"SHT_NOTE"
	.sectionflags	@"SHF_NOTE_NV_CUINFO"
        /*0018*/ 	.short	0x0002
        /*001a*/ 	.short	0x0064
        /*001c*/ 	.short	0x0082
	.zero		2


//--------------------- .nv.info                  --------------------------
	.section	.nv.info,"",@"SHT_CUDA_INFO"
	.align	4


	//----- nvinfo : EIATTR_REGCOUNT
	.align		4
        /*0000*/ 	.byte	0x04, 0x2f
        /*0002*/ 	.short	(.L_3 - .L_2)
	.align		4
.L_2:
        /*0004*/ 	.word	index@(_Z15print_threadIdsv)
        /*0008*/ 	.word	0x00000018


	//----- nvinfo : EIATTR_FRAME_SIZE
	.align		4
.L_3:
        /*000c*/ 	.byte	0x04, 0x11
        /*000e*/ 	.short	(.L_5 - .L_4)
	.align		4
.L_4:
        /*0010*/ 	.word	index@(_Z15print_threadIdsv)
        /*0014*/ 	.word	0x00000028


	//----- nvinfo : EIATTR_REGCOUNT
	.align		4
.L_5:
        /*0018*/ 	.byte	0x04, 0x2f
        /*001a*/ 	.short	(.L_7 - .L_6)
	.align		4
.L_6:
        /*001c*/ 	.word	index@(_Z25unique_idx_calc_threadIdxPi)
        /*0020*/ 	.word	0x00000018


	//----- nvinfo : EIATTR_FRAME_SIZE
	.align		4
.L_7:
        /*0024*/ 	.byte	0x04, 0x11
        /*0026*/ 	.short	(.L_9 - .L_8)
	.align		4
.L_8:
        /*0028*/ 	.word	index@(_Z25unique_idx_calc_threadIdxPi)
        /*002c*/ 	.word	0x00000008


	//----- nvinfo : EIATTR_MIN_STACK_SIZE
	.align		4
.L_9:
        /*0030*/ 	.byte	0x04, 0x12
        /*0032*/ 	.short	(.L_11 - .L_10)
	.align		4
.L_10:
        /*0034*/ 	.word	index@(_Z25unique_idx_calc_threadIdxPi)
        /*0038*/ 	.word	0x00000008


	//----- nvinfo : EIATTR_MIN_STACK_SIZE
	.align		4
.L_11:
        /*003c*/ 	.byte	0x04, 0x12
        /*003e*/ 	.short	(.L_13 - .L_12)
	.align		4
.L_12:
        /*0040*/ 	.word	index@(_Z15print_threadIdsv)
        /*0044*/ 	.word	0x00000028
.L_13:


//--------------------- .nv.compat                --------------------------
	.section	.nv.compat,"",@"SHT_CUDA_COMPAT_INFO"
	.align	4
        /*0000*/ 	.byte	0x02, 0x09, 0x00, 0x00, 0x02, 0x02, 0x01, 0x00, 0x02, 0x05, 0x05, 0x00, 0x03, 0x07, 0x01, 0x01
        /*0010*/ 	.byte	0x02, 0x03, 0x00, 0x00, 0x02, 0x06, 0x01, 0x00, 0x04, 0x0b, 0x08, 0x00, 0x09, 0x00, 0x00, 0x00
        /*0020*/ 	.byte	0x00, 0x00, 0x00, 0x00


//--------------------- .nv.info._Z25unique_idx_calc_threadIdxPi --------------------------
	.section	.nv.info._Z25unique_idx_calc_threadIdxPi,"",@"SHT_CUDA_INFO"
	.sectionflags	@""
	.align	4


	//----- nvinfo : EIATTR_CUDA_API_VERSION
	.align		4
        /*0000*/ 	.byte	0x04, 0x37
        /*0002*/ 	.short	(.L_15 - .L_14)
.L_14:
        /*0004*/ 	.word	0x00000082


	//----- nvinfo : EIATTR_KPARAM_INFO
	.align		4
.L_15:
        /*0008*/ 	.byte	0x04, 0x17
        /*000a*/ 	.short	(.L_17 - .L_16)
.L_16:
        /*000c*/ 	.word	0x00000000
        /*0010*/ 	.short	0x0000
        /*0012*/ 	.short	0x0000
        /*0014*/ 	.byte	0x00, 0xf5, 0x21, 0x00


	//----- nvinfo : EIATTR_SPARSE_MMA_MASK
	.align		4
.L_17:
        /*0018*/ 	.byte	0x03, 0x50
        /*001a*/ 	.short	0x0000


	//----- nvinfo : EIATTR_MAXREG_COUNT
	.align		4
        /*001c*/ 	.byte	0x03, 0x1b
        /*001e*/ 	.short	0x00ff


	//----- nvinfo : EIATTR_EXTERNS
	.align		4
        /*0020*/ 	.byte	0x04, 0x0f
        /*0022*/ 	.short	(.L_19 - .L_18)


	//   ....[0]....
	.align		4
.L_18:
        /*0024*/ 	.word	index@(vprintf)


	//----- nvinfo : EIATTR_MERCURY_ISA_VERSION
	.align		4
.L_19:
        /*0028*/ 	.byte	0x03, 0x5f
        /*002a*/ 	.short	0x0101


	//----- nvinfo : EIATTR_VRC_CTA_INIT_COUNT
	.align		4
        /*002c*/ 	.byte	0x02, 0x4a
	.zero		1
	.zero		1


	//----- nvinfo : EIATTR_SYSCALL_OFFSETS
	.align		4
        /*0030*/ 	.byte	0x04, 0x46
        /*0032*/ 	.short	(.L_21 - .L_20)


	//   ....[0]....
.L_20:
        /*0034*/ 	.word	0x00000120


	//----- nvinfo : EIATTR_EXIT_INSTR_OFFSETS
	.align		4
.L_21:
        /*0038*/ 	.byte	0x04, 0x1c
        /*003a*/ 	.short	(.L_23 - .L_22)


	//   ....[0]....
.L_22:
        /*003c*/ 	.word	0x00000130


	//----- nvinfo : EIATTR_CBANK_PARAM_SIZE
	.align		4
.L_23:
        /*0040*/ 	.byte	0x03, 0x19
        /*0042*/ 	.short	0x0008


	//----- nvinfo : EIATTR_PARAM_CBANK
	.align		4
        /*0044*/ 	.byte	0x04, 0x0a
        /*0046*/ 	.short	(.L_25 - .L_24)
	.align		4
.L_24:
        /*0048*/ 	.word	index@(.nv.constant0._Z25unique_idx_calc_threadIdxPi)
        /*004c*/ 	.short	0x0380
        /*004e*/ 	.short	0x0008


	//----- nvinfo : EIATTR_SW_WAR
	.align		4
.L_25:
        /*0050*/ 	.byte	0x04, 0x36
        /*0052*/ 	.short	(.L_27 - .L_26)
.L_26:
        /*0054*/ 	.word	0x00000008
.L_27:


//--------------------- .nv.info._Z15print_threadIdsv --------------------------
	.section	.nv.info._Z15print_threadIdsv,"",@"SHT_CUDA_INFO"
	.sectionflags	@""
	.align	4


	//----- nvinfo : EIATTR_CUDA_API_VERSION
	.align		4
        /*0000*/ 	.byte	0x04, 0x37
        /*0002*/ 	.short	(.L_29 - .L_28)
.L_28:
        /*0004*/ 	.word	0x00000082


	//----- nvinfo : EIATTR_SPARSE_MMA_MASK
	.align		4
.L_29:
        /*0008*/ 	.byte	0x03, 0x50
        /*000a*/ 	.short	0x0000


	//----- nvinfo : EIATTR_MAXREG_COUNT
	.align		4
        /*000c*/ 	.byte	0x03, 0x1b
        /*000e*/ 	.short	0x00ff


	//----- nvinfo : EIATTR_EXTERNS
	.align		4
        /*0010*/ 	.byte	0x04, 0x0f
        /*0012*/ 	.short	(.L_31 - .L_30)


	//   ....[0]....
	.align		4
.L_30:
        /*0014*/ 	.word	index@(vprintf)


	//----- nvinfo : EIATTR_MERCURY_ISA_VERSION
	.align		4
.L_31:
        /*0018*/ 	.byte	0x03, 0x5f
        /*001a*/ 	.short	0x0101


	//----- nvinfo : EIATTR_VRC_CTA_INIT_COUNT
	.align		4
        /*001c*/ 	.byte	0x02, 0x4a
	.zero		1
	.zero		1


	//----- nvinfo : EIATTR_SYSCALL_OFFSETS
	.align		4
        /*0020*/ 	.byte	0x04, 0x46
        /*0022*/ 	.short	(.L_33 - .L_32)


	//   ....[0]....
.L_32:
        /*0024*/ 	.word	0x000001a0


	//----- nvinfo : EIATTR_EXIT_INSTR_OFFSETS
	.align		4
.L_33:
        /*0028*/ 	.byte	0x04, 0x1c
        /*002a*/ 	.short	(.L_35 - .L_34)


	//   ....[0]....
.L_34:
        /*002c*/ 	.word	0x000001b0


	//----- nvinfo : EIATTR_SW_WAR
	.align		4
.L_35:
        /*0030*/ 	.byte	0x04, 0x36
        /*0032*/ 	.short	(.L_37 - .L_36)
.L_36:
        /*0034*/ 	.word	0x00000008
.L_37:


//--------------------- .nv.callgraph             --------------------------
	.section	.nv.callgraph,"",@"SHT_CUDA_CALLGRAPH"
	.align	4
	.sectionentsize	8
	.align		4
        /*0000*/ 	.word	0x00000000
	.align		4
        /*0004*/ 	.word	0xffffffff
	.align		4
        /*0008*/ 	.word	index@(_Z25unique_idx_calc_threadIdxPi)
	.align		4
        /*000c*/ 	.word	index@(vprintf)
	.align		4
        /*0010*/ 	.word	index@(_Z15print_threadIdsv)
	.align		4
        /*0014*/ 	.word	index@(vprintf)
	.align		4
        /*0018*/ 	.word	0x00000000
	.align		4
        /*001c*/ 	.word	0xfffffffe
	.align		4
        /*0020*/ 	.word	0x00000000
	.align		4
        /*0024*/ 	.word	0xfffffffd
	.align		4
        /*0028*/ 	.word	0x00000000
	.align		4
        /*002c*/ 	.word	0xfffffffc


//--------------------- .nv.constant4             --------------------------
	.section	.nv.constant4,"a",@progbits
	.align	8
	.align		8
.nv.constant4:
        /*0000*/ 	.dword	vprintf
	.align		8
        /*0008*/ 	.dword	$str
	.align		8
        /*0010*/ 	.dword	$str$1


//--------------------- .text._Z25unique_idx_calc_threadIdxPi --------------------------
	.section	.text._Z25unique_idx_calc_threadIdxPi,"ax",@progbits
	.align	128
        .global         _Z25unique_idx_calc_threadIdxPi
        .type           _Z25unique_idx_calc_threadIdxPi,@function
        .size           _Z25unique_idx_calc_threadIdxPi,(.L_x_4 - _Z25unique_idx_calc_threadIdxPi)
        .other          _Z25unique_idx_calc_threadIdxPi,@"STO_CUDA_ENTRY STV_DEFAULT"
_Z25unique_idx_calc_threadIdxPi:
.text._Z25unique_idx_calc_threadIdxPi:
[----:B------:R-:W0:Y:S01]  /*0000*/  LDC R1, c[0x0][0x37c] ;  /* 0x0000df00ff017b82 */ /* 0x000e220000000800 */
[----:B------:R-:W1:Y:S07]  /*0010*/  S2R R10, SR_TID.X ;  /* 0x00000000000a7919 */ /* 0x000e6e0000002100 */
[----:B------:R-:W1:Y:S01]  /*0020*/  LDC.64 R2, c[0x0][0x380] ;  /* 0x0000e000ff027b82 */ /* 0x000e620000000a00 */
[----:B------:R-:W2:Y:S01]  /*0030*/  LDCU.64 UR4, c[0x0][0x358] ;  /* 0x00006b00ff0477ac */ /* 0x000ea20008000a00 */
[----:B0-----:R-:W-:Y:S01]  /*0040*/  VIADD R1, R1, 0xfffffff8 ;  /* 0xfffffff801017836 */ /* 0x001fe20000000000 */
[----:B------:R-:W0:Y:S01]  /*0050*/  LDCU.64 UR6, c[0x4][0x10] ;  /* 0x01000200ff0677ac */ /* 0x000e220008000a00 */
[----:B-1----:R-:W-:-:S05]  /*0060*/  IMAD.WIDE.U32 R2, R10, 0x4, R2 ;  /* 0x000000040a027825 */ /* 0x002fca00078e0002 */
[----:B--2---:R-:W2:Y:S01]  /*0070*/  LDG.E R11, desc[UR4][R2.64] ;  /* 0x00000004020b7981 */ /* 0x004ea2000c1e1900 */
[----:B------:R-:W-:Y:S01]  /*0080*/  MOV R0, 0x0 ;  /* 0x0000000000007802 */ /* 0x000fe20000000f00 */
[----:B------:R-:W1:Y:S01]  /*0090*/  LDCU UR4, c[0x0][0x2f8] ;  /* 0x00005f00ff0477ac */ /* 0x000e620008000800 */
[----:B0-----:R-:W-:Y:S01]  /*00a0*/  IMAD.U32 R4, RZ, RZ, UR6 ;  /* 0x00000006ff047e24 */ /* 0x001fe2000f8e00ff */
[----:B------:R-:W-:Y:S01]  /*00b0*/  MOV R5, UR7 ;  /* 0x0000000700057c02 */ /* 0x000fe20008000f00 */
[----:B------:R0:W3:Y:S01]  /*00c0*/  LDC.64 R8, c[0x4][R0] ;  /* 0x0100000000087b82 */ /* 0x0000e20000000a00 */
[----:B------:R-:W4:Y:S01]  /*00d0*/  LDCU UR5, c[0x0][0x2fc] ;  /* 0x00005f80ff0577ac */ /* 0x000f220008000800 */
[----:B-1----:R-:W-:-:S05]  /*00e0*/  IADD3 R6, P0, PT, R1, UR4, RZ ;  /* 0x0000000401067c10 */ /* 0x002fca000ff1e0ff */
[----:B----4-:R-:W-:Y:S01]  /*00f0*/  IMAD.X R7, RZ, RZ, UR5, P0 ;  /* 0x00000005ff077e24 */ /* 0x010fe200080e06ff */
[----:B--23--:R0:W-:Y:S07]  /*0100*/  STL.64 [R1], R10 ;  /* 0x0000000a01007387 */ /* 0x00c1ee0000100a00 */
[----:B------:R-:W-:-:S07]  /*0110*/  LEPC R20, `(.L_x_0) ;  /* 0x000000001014794e */ /* 0x000fce0000000000 */
[----:B0-----:R-:W-:Y:S05]  /*0120*/  CALL.ABS.NOINC R8 ;  /* 0x0000000008007343 */ /* 0x001fea0003c00000 */
.L_x_0:
[----:B------:R-:W-:Y:S05]  /*0130*/  EXIT ;  /* 0x000000000000794d */ /* 0x000fea0003800000 */
.L_x_1:
[----:B------:R-:W-:-:S00]  /*0140*/  BRA `(.L_x_1) ;  /* 0xfffffffc00fc7947 */ /* 0x000fc0000383ffff */
[----:B------:R-:W-:-:S00]  /*0150*/  NOP ;  /* 0x0000000000007918 */ /* 0x000fc00000000000 */
        /* <DEDUP_REMOVED lines=10> */
.L_x_4:


//--------------------- .text._Z15print_threadIdsv --------------------------
	.section	.text._Z15print_threadIdsv,"ax",@progbits
	.align	128
        .global         _Z15print_threadIdsv
        .type           _Z15print_threadIdsv,@function
        .size           _Z15print_threadIdsv,(.L_x_5 - _Z15print_threadIdsv)
        .other          _Z15print_threadIdsv,@"STO_CUDA_ENTRY STV_DEFAULT"
_Z15print_threadIdsv:
.text._Z15print_threadIdsv:
[----:B------:R-:W0:Y:S01]  /*0000*/  LDC R1, c[0x0][0x37c] ;  /* 0x0000df00ff017b82 */ /* 0x000e220000000800 */
[----:B------:R-:W1:Y:S01]  /*0010*/  S2R R8, SR_CTAID.X ;  /* 0x0000000000087919 */ /* 0x000e620000002500 */
[----:B------:R-:W2:Y:S06]  /*0020*/  LDCU UR5, c[0x0][0x2fc] ;  /* 0x00005f80ff0577ac */ /* 0x000eac0008000800 */
[----:B------:R-:W3:Y:S01]  /*0030*/  LDC R11, c[0x0][0x360] ;  /* 0x0000d800ff0b7b82 */ /* 0x000ee20000000800 */
[----:B0-----:R-:W-:Y:S01]  /*0040*/  VIADD R1, R1, 0xffffffd8 ;  /* 0xffffffd801017836 */ /* 0x001fe20000000000 */
[----:B------:R-:W1:Y:S01]  /*0050*/  S2R R9, SR_CTAID.Y ;  /* 0x0000000000097919 */ /* 0x000e620000002600 */
[----:B------:R-:W-:Y:S01]  /*0060*/  MOV R0, 0x0 ;  /* 0x0000000000007802 */ /* 0x000fe20000000f00 */
[----:B------:R-:W0:Y:S01]  /*0070*/  LDCU UR4, c[0x0][0x2f8] ;  /* 0x00005f00ff0477ac */ /* 0x000e220008000800 */
[----:B------:R-:W3:Y:S03]  /*0080*/  S2R R10, SR_CTAID.Z ;  /* 0x00000000000a7919 */ /* 0x000ee60000002700 */
[----:B------:R-:W4:Y:S01]  /*0090*/  LDC R12, c[0x0][0x364] ;  /* 0x0000d900ff0c7b82 */ /* 0x000f220000000800 */
[----:B------:R-:W5:Y:S07]  /*00a0*/  LDCU.64 UR6, c[0x4][0x8] ;  /* 0x01000100ff0677ac */ /* 0x000f6e0008000a00 */
[----:B------:R-:W4:Y:S01]  /*00b0*/  LDC R13, c[0x0][0x368] ;  /* 0x0000da00ff0d7b82 */ /* 0x000f220000000800 */
[----:B0-----:R-:W-:-:S07]  /*00c0*/  IADD3 R6, P0, PT, R1, UR4, RZ ;  /* 0x0000000401067c10 */ /* 0x001fce000ff1e0ff */
[----:B------:R-:W0:Y:S01]  /*00d0*/  LDC R14, c[0x0][0x370] ;  /* 0x0000dc00ff0e7b82 */ /* 0x000e220000000800 */
[----:B-----5:R-:W-:Y:S01]  /*00e0*/  IMAD.U32 R4, RZ, RZ, UR6 ;  /* 0x00000006ff047e24 */ /* 0x020fe2000f8e00ff */
[----:B------:R-:W-:Y:S01]  /*00f0*/  MOV R5, UR7 ;  /* 0x0000000700057c02 */ /* 0x000fe20008000f00 */
[----:B--2---:R-:W-:-:S05]  /*0100*/  IMAD.X R7, RZ, RZ, UR5, P0 ;  /* 0x00000005ff077e24 */ /* 0x004fca00080e06ff */
[----:B------:R-:W0:Y:S01]  /*0110*/  LDC R15, c[0x0][0x374] ;  /* 0x0000dd00ff0f7b82 */ /* 0x000e220000000800 */
[----:B-1----:R1:W-:Y:S04]  /*0120*/  STL.64 [R1], R8 ;  /* 0x0000000801007387 */ /* 0x0023e80000100a00 */
[----:B---3--:R1:W-:Y:S03]  /*0130*/  STL.64 [R1+0x8], R10 ;  /* 0x0000080a01007387 */ /* 0x0083e60000100a00 */
[----:B------:R-:W2:Y:S01]  /*0140*/  LDC R16, c[0x0][0x378] ;  /* 0x0000de00ff107b82 */ /* 0x000ea20000000800 */
[----:B----4-:R1:W-:Y:S07]  /*0150*/  STL.64 [R1+0x10], R12 ;  /* 0x0000100c01007387 */ /* 0x0103ee0000100a00 */
[----:B------:R1:W3:Y:S01]  /*0160*/  LDC.64 R2, c[0x4][R0] ;  /* 0x0100000000027b82 */ /* 0x0002e20000000a00 */
[----:B0-----:R1:W-:Y:S04]  /*0170*/  STL.64 [R1+0x18], R14 ;  /* 0x0000180e01007387 */ /* 0x0013e80000100a00 */
[----:B--2---:R1:W-:Y:S02]  /*0180*/  STL [R1+0x20], R16 ;  /* 0x0000201001007387 */ /* 0x0043e40000100800 */
[----:B------:R-:W-:-:S07]  /*0190*/  LEPC R20, `(.L_x_2) ;  /* 0x000000001014794e */ /* 0x000fce0000000000 */
[----:B-1-3--:R-:W-:Y:S05]  /*01a0*/  CALL.ABS.NOINC R2 ;  /* 0x0000000002007343 */ /* 0x00afea0003c00000 */
.L_x_2:
[----:B------:R-:W-:Y:S05]  /*01b0*/  EXIT ;  /* 0x000000000000794d */ /* 0x000fea0003800000 */
.L_x_3:
        /* <DEDUP_REMOVED lines=12> */
.L_x_5:


//--------------------- .nv.global.init           --------------------------
	.section	.nv.global.init,"aw",@progbits
.nv.global.init:
	.type		$str$1,@object
	.size		$str$1,($str - $str$1)
$str$1:
        /*0000*/ 	.byte	0x74, 0x68, 0x72, 0x65, 0x61, 0x64, 0x49, 0x64, 0x78, 0x20, 0x3a, 0x20, 0x25, 0x64, 0x2c, 0x20
        /*0010*/ 	.byte	0x76, 0x61, 0x6c, 0x75, 0x65, 0x20, 0x3a, 0x20, 0x25, 0x64, 0x0a, 0x00
	.type		$str,@object
	.size		$str,(.L_0 - $str)
$str:
        /*001c*/ 	.byte	0x62, 0x6c, 0x6f, 0x63, 0x6b, 0x49, 0x64, 0x78, 0x2c, 0x78, 0x20, 0x3a, 0x20, 0x25, 0x64, 0x2c
        /* <DEDUP_REMOVED lines=8> */
        /*00ac*/ 	.byte	0x20, 0x25, 0x64, 0x20, 0x0a, 0x00
.L_0:


//--------------------- .nv.shared.reserved.0     --------------------------
	.section	.nv.shared.reserved.0,"aw",@nobits
	.weak		__nv_reservedSMEM_offset_0_alias
	.size		__nv_reservedSMEM_offset_0_alias, 0, 64
	.other		__nv_reservedSMEM_offset_0_alias,@"STO_CUDA_RESERVED_SHARED STV_DEFAULT"
__nv_reservedSMEM_offset_0_alias:
	.zero		0
	.zero		64


//--------------------- .nv.constant0._Z25unique_idx_calc_threadIdxPi --------------------------
	.section	.nv.constant0._Z25unique_idx_calc_threadIdxPi,"a",@progbits
	.sectionflags	@""
	.align	4
.nv.constant0._Z25unique_idx_calc_threadIdxPi:
	.zero		904


//--------------------- .nv.constant0._Z15print_threadIdsv --------------------------
	.section	.nv.constant0._Z15print_threadIdsv,"a",@progbits
	.sectionflags	@""
	.align	4
.nv.constant0._Z15print_threadIdsv:
	.zero		896


//--------------------- SYMBOLS --------------------------

	.type		.nv.reservedSmem.offset0,@object
	.size		.nv.reservedSmem.offset0,0x4
	.type		vprintf,@function
